//
// Generated by NVIDIA NVVM Compiler
//
// Compiler Build ID: CL-36424714
// Cuda compilation tools, release 13.0, V13.0.88
// Based on NVVM 20.0.0
//

.version 9.0
.target sm_100
.address_size 64

	// .globl	_Z20matmul_shared_kernelPKfS0_Pfiii
// _ZZ20matmul_shared_kernelPKfS0_PfiiiE5tileA has been demoted
// _ZZ20matmul_shared_kernelPKfS0_PfiiiE5tileB has been demoted

.visible .entry _Z20matmul_shared_kernelPKfS0_Pfiii(
	.param .u64 .ptr .align 1 _Z20matmul_shared_kernelPKfS0_Pfiii_param_0,
	.param .u64 .ptr .align 1 _Z20matmul_shared_kernelPKfS0_Pfiii_param_1,
	.param .u64 .ptr .align 1 _Z20matmul_shared_kernelPKfS0_Pfiii_param_2,
	.param .u32 _Z20matmul_shared_kernelPKfS0_Pfiii_param_3,
	.param .u32 _Z20matmul_shared_kernelPKfS0_Pfiii_param_4,
	.param .u32 _Z20matmul_shared_kernelPKfS0_Pfiii_param_5
)
{
	.reg .pred 	%p<12>;
	.reg .b32 	%r<43>;
	.reg .b32 	%f<63>;
	.reg .b64 	%rd<13>;
	// demoted variable
	.shared .align 4 .b8 _ZZ20matmul_shared_kernelPKfS0_PfiiiE5tileA[1024];
	// demoted variable
	.shared .align 4 .b8 _ZZ20matmul_shared_kernelPKfS0_PfiiiE5tileB[1024];
	ld.param.u64 	%rd3, [_Z20matmul_shared_kernelPKfS0_Pfiii_param_0];
	ld.param.u64 	%rd4, [_Z20matmul_shared_kernelPKfS0_Pfiii_param_1];
	ld.param.u64 	%rd5, [_Z20matmul_shared_kernelPKfS0_Pfiii_param_2];
	ld.param.u32 	%r24, [_Z20matmul_shared_kernelPKfS0_Pfiii_param_3];
	ld.param.u32 	%r25, [_Z20matmul_shared_kernelPKfS0_Pfiii_param_4];
	ld.param.u32 	%r26, [_Z20matmul_shared_kernelPKfS0_Pfiii_param_5];
	mov.u32 	%r27, %ctaid.y;
	shl.b32 	%r28, %r27, 4;
	mov.u32 	%r40, %tid.y;
	add.s32 	%r2, %r28, %r40;
	mov.u32 	%r29, %ctaid.x;
	shl.b32 	%r3, %r29, 4;
	mov.u32 	%r38, %tid.x;
	add.s32 	%r5, %r3, %r38;
	setp.lt.s32 	%p1, %r25, 1;
	mov.f32 	%f62, 0f00000000;
	@%p1 bra 	$L__BB0_7;
	add.s32 	%r30, %r25, 15;
	shr.u32 	%r31, %r30, 4;
	shl.b32 	%r32, %r40, 6;
	mov.u32 	%r33, _ZZ20matmul_shared_kernelPKfS0_PfiiiE5tileA;
	add.s32 	%r6, %r33, %r32;
	shl.b32 	%r34, %r38, 2;
	add.s32 	%r7, %r6, %r34;
	mov.u32 	%r35, _ZZ20matmul_shared_kernelPKfS0_PfiiiE5tileB;
	add.s32 	%r9, %r35, %r34;
	add.s32 	%r8, %r9, %r32;
	neg.s32 	%r42, %r31;
	mad.lo.s32 	%r36, %r40, %r26, %r38;
	add.s32 	%r41, %r36, %r3;
	shl.b32 	%r12, %r26, 4;
	mad.lo.s32 	%r39, %r25, %r2, %r38;
	cvta.to.global.u64 	%rd1, %rd3;
	cvta.to.global.u64 	%rd2, %rd4;
	mov.f32 	%f62, 0f00000000;
$L__BB0_2:
	setp.ge.s32 	%p2, %r2, %r24;
	setp.ge.u32 	%p3, %r38, %r25;
	mov.f32 	%f60, 0f00000000;
	or.pred  	%p4, %p2, %p3;
	@%p4 bra 	$L__BB0_4;
	mul.wide.u32 	%rd6, %r39, 4;
	add.s64 	%rd7, %rd1, %rd6;
	ld.global.f32 	%f60, [%rd7];
$L__BB0_4:
	setp.ge.s32 	%p5, %r5, %r26;
	st.shared.f32 	[%r7], %f60;
	setp.ge.u32 	%p6, %r40, %r25;
	mov.f32 	%f61, 0f00000000;
	or.pred  	%p7, %p5, %p6;
	@%p7 bra 	$L__BB0_6;
	mul.wide.u32 	%rd8, %r41, 4;
	add.s64 	%rd9, %rd2, %rd8;
	ld.global.f32 	%f61, [%rd9];
$L__BB0_6:
	st.shared.f32 	[%r8], %f61;
	bar.sync 	0;
	ld.shared.f32 	%f12, [%r6];
	ld.shared.f32 	%f13, [%r9];
	fma.rn.f32 	%f14, %f12, %f13, %f62;
	ld.shared.f32 	%f15, [%r6+4];
	ld.shared.f32 	%f16, [%r9+64];
	fma.rn.f32 	%f17, %f15, %f16, %f14;
	ld.shared.f32 	%f18, [%r6+8];
	ld.shared.f32 	%f19, [%r9+128];
	fma.rn.f32 	%f20, %f18, %f19, %f17;
	ld.shared.f32 	%f21, [%r6+12];
	ld.shared.f32 	%f22, [%r9+192];
	fma.rn.f32 	%f23, %f21, %f22, %f20;
	ld.shared.f32 	%f24, [%r6+16];
	ld.shared.f32 	%f25, [%r9+256];
	fma.rn.f32 	%f26, %f24, %f25, %f23;
	ld.shared.f32 	%f27, [%r6+20];
	ld.shared.f32 	%f28, [%r9+320];
	fma.rn.f32 	%f29, %f27, %f28, %f26;
	ld.shared.f32 	%f30, [%r6+24];
	ld.shared.f32 	%f31, [%r9+384];
	fma.rn.f32 	%f32, %f30, %f31, %f29;
	ld.shared.f32 	%f33, [%r6+28];
	ld.shared.f32 	%f34, [%r9+448];
	fma.rn.f32 	%f35, %f33, %f34, %f32;
	ld.shared.f32 	%f36, [%r6+32];
	ld.shared.f32 	%f37, [%r9+512];
	fma.rn.f32 	%f38, %f36, %f37, %f35;
	ld.shared.f32 	%f39, [%r6+36];
	ld.shared.f32 	%f40, [%r9+576];
	fma.rn.f32 	%f41, %f39, %f40, %f38;
	ld.shared.f32 	%f42, [%r6+40];
	ld.shared.f32 	%f43, [%r9+640];
	fma.rn.f32 	%f44, %f42, %f43, %f41;
	ld.shared.f32 	%f45, [%r6+44];
	ld.shared.f32 	%f46, [%r9+704];
	fma.rn.f32 	%f47, %f45, %f46, %f44;
	ld.shared.f32 	%f48, [%r6+48];
	ld.shared.f32 	%f49, [%r9+768];
	fma.rn.f32 	%f50, %f48, %f49, %f47;
	ld.shared.f32 	%f51, [%r6+52];
	ld.shared.f32 	%f52, [%r9+832];
	fma.rn.f32 	%f53, %f51, %f52, %f50;
	ld.shared.f32 	%f54, [%r6+56];
	ld.shared.f32 	%f55, [%r9+896];
	fma.rn.f32 	%f56, %f54, %f55, %f53;
	ld.shared.f32 	%f57, [%r6+60];
	ld.shared.f32 	%f58, [%r9+960];
	fma.rn.f32 	%f62, %f57, %f58, %f56;
	bar.sync 	0;
	add.s32 	%r42, %r42, 1;
	setp.ne.s32 	%p8, %r42, 0;
	add.s32 	%r41, %r41, %r12;
	add.s32 	%r40, %r40, 16;
	add.s32 	%r39, %r39, 16;
	add.s32 	%r38, %r38, 16;
	@%p8 bra 	$L__BB0_2;
$L__BB0_7:
	setp.ge.s32 	%p9, %r2, %r24;
	setp.ge.s32 	%p10, %r5, %r26;
	or.pred  	%p11, %p9, %p10;
	@%p11 bra 	$L__BB0_9;
	mad.lo.s32 	%r37, %r26, %r2, %r5;
	cvta.to.global.u64 	%rd10, %rd5;
	mul.wide.s32 	%rd11, %r37, 4;
	add.s64 	%rd12, %rd10, %rd11;
	st.global.f32 	[%rd12], %f62;
$L__BB0_9:
	ret;

}
	// .globl	_Z19matmul_naive_kernelPKfS0_Pfiii
.visible .entry _Z19matmul_naive_kernelPKfS0_Pfiii(
	.param .u64 .ptr .align 1 _Z19matmul_naive_kernelPKfS0_Pfiii_param_0,
	.param .u64 .ptr .align 1 _Z19matmul_naive_kernelPKfS0_Pfiii_param_1,
	.param .u64 .ptr .align 1 _Z19matmul_naive_kernelPKfS0_Pfiii_param_2,
	.param .u32 _Z19matmul_naive_kernelPKfS0_Pfiii_param_3,
	.param .u32 _Z19matmul_naive_kernelPKfS0_Pfiii_param_4,
	.param .u32 _Z19matmul_naive_kernelPKfS0_Pfiii_param_5
)
{
	.reg .pred 	%p<13>;
	.reg .b32 	%r<41>;
	.reg .b32 	%f<68>;
	.reg .b64 	%rd<53>;

	ld.param.u64 	%rd7, [_Z19matmul_naive_kernelPKfS0_Pfiii_param_0];
	ld.param.u64 	%rd8, [_Z19matmul_naive_kernelPKfS0_Pfiii_param_1];
	ld.param.u64 	%rd6, [_Z19matmul_naive_kernelPKfS0_Pfiii_param_2];
	ld.param.u32 	%r20, [_Z19matmul_naive_kernelPKfS0_Pfiii_param_3];
	ld.param.u32 	%r18, [_Z19matmul_naive_kernelPKfS0_Pfiii_param_4];
	ld.param.u32 	%r19, [_Z19matmul_naive_kernelPKfS0_Pfiii_param_5];
	cvta.to.global.u64 	%rd1, %rd8;
	cvta.to.global.u64 	%rd2, %rd7;
	mov.u32 	%r21, %ctaid.y;
	mov.u32 	%r22, %ntid.y;
	mov.u32 	%r23, %tid.y;
	mad.lo.s32 	%r1, %r21, %r22, %r23;
	mov.u32 	%r24, %ctaid.x;
	mov.u32 	%r25, %ntid.x;
	mov.u32 	%r26, %tid.x;
	mad.lo.s32 	%r2, %r24, %r25, %r26;
	setp.ge.s32 	%p1, %r1, %r20;
	setp.ge.s32 	%p2, %r2, %r19;
	or.pred  	%p3, %p1, %p2;
	@%p3 bra 	$L__BB1_14;
	setp.lt.s32 	%p4, %r18, 1;
	mov.f32 	%f67, 0f00000000;
	@%p4 bra 	$L__BB1_13;
	mul.lo.s32 	%r3, %r18, %r1;
	and.b32  	%r4, %r18, 7;
	setp.lt.u32 	%p5, %r18, 8;
	mov.f32 	%f67, 0f00000000;
	mov.b32 	%r39, 0;
	@%p5 bra 	$L__BB1_5;
	and.b32  	%r39, %r18, 2147483640;
	neg.s32 	%r37, %r39;
	shl.b32 	%r7, %r19, 3;
	mul.wide.u32 	%rd9, %r3, 4;
	add.s64 	%rd10, %rd9, %rd2;
	add.s64 	%rd52, %rd10, 16;
	mov.f32 	%f67, 0f00000000;
	mul.wide.s32 	%rd13, %r19, 4;
	mov.u32 	%r36, %r2;
$L__BB1_4:
	.pragma "nounroll";
	ld.global.f32 	%f17, [%rd52+-16];
	mul.wide.s32 	%rd11, %r36, 4;
	add.s64 	%rd12, %rd1, %rd11;
	ld.global.f32 	%f18, [%rd12];
	fma.rn.f32 	%f19, %f17, %f18, %f67;
	ld.global.f32 	%f20, [%rd52+-12];
	add.s64 	%rd14, %rd12, %rd13;
	ld.global.f32 	%f21, [%rd14];
	fma.rn.f32 	%f22, %f20, %f21, %f19;
	ld.global.f32 	%f23, [%rd52+-8];
	add.s64 	%rd15, %rd14, %rd13;
	ld.global.f32 	%f24, [%rd15];
	fma.rn.f32 	%f25, %f23, %f24, %f22;
	ld.global.f32 	%f26, [%rd52+-4];
	add.s64 	%rd16, %rd15, %rd13;
	ld.global.f32 	%f27, [%rd16];
	fma.rn.f32 	%f28, %f26, %f27, %f25;
	ld.global.f32 	%f29, [%rd52];
	add.s64 	%rd17, %rd16, %rd13;
	ld.global.f32 	%f30, [%rd17];
	fma.rn.f32 	%f31, %f29, %f30, %f28;
	ld.global.f32 	%f32, [%rd52+4];
	add.s64 	%rd18, %rd17, %rd13;
	ld.global.f32 	%f33, [%rd18];
	fma.rn.f32 	%f34, %f32, %f33, %f31;
	ld.global.f32 	%f35, [%rd52+8];
	add.s64 	%rd19, %rd18, %rd13;
	ld.global.f32 	%f36, [%rd19];
	fma.rn.f32 	%f37, %f35, %f36, %f34;
	ld.global.f32 	%f38, [%rd52+12];
	add.s64 	%rd20, %rd19, %rd13;
	ld.global.f32 	%f39, [%rd20];
	fma.rn.f32 	%f67, %f38, %f39, %f37;
	add.s32 	%r37, %r37, 8;
	add.s32 	%r36, %r36, %r7;
	add.s64 	%rd52, %rd52, 32;
	setp.ne.s32 	%p6, %r37, 0;
	@%p6 bra 	$L__BB1_4;
$L__BB1_5:
	setp.eq.s32 	%p7, %r4, 0;
	@%p7 bra 	$L__BB1_13;
	and.b32  	%r13, %r18, 3;
	setp.lt.u32 	%p8, %r4, 4;
	@%p8 bra 	$L__BB1_8;
	add.s32 	%r28, %r39, %r3;
	mul.wide.u32 	%rd21, %r28, 4;
	add.s64 	%rd22, %rd2, %rd21;
	ld.global.f32 	%f41, [%rd22];
	mad.lo.s32 	%r29, %r39, %r19, %r2;
	mul.wide.s32 	%rd23, %r29, 4;
	add.s64 	%rd24, %rd1, %rd23;
	ld.global.f32 	%f42, [%rd24];
	fma.rn.f32 	%f43, %f41, %f42, %f67;
	cvt.u64.u32 	%rd25, %r3;
	cvt.u64.u32 	%rd26, %r39;
	add.s64 	%rd27, %rd26, %rd25;
	shl.b64 	%rd28, %rd27, 2;
	add.s64 	%rd29, %rd2, %rd28;
	ld.global.f32 	%f44, [%rd29+4];
	mul.wide.s32 	%rd30, %r19, 4;
	add.s64 	%rd31, %rd24, %rd30;
	ld.global.f32 	%f45, [%rd31];
	fma.rn.f32 	%f46, %f44, %f45, %f43;
	ld.global.f32 	%f47, [%rd29+8];
	add.s64 	%rd32, %rd31, %rd30;
	ld.global.f32 	%f48, [%rd32];
	fma.rn.f32 	%f49, %f47, %f48, %f46;
	ld.global.f32 	%f50, [%rd29+12];
	add.s64 	%rd33, %rd32, %rd30;
	ld.global.f32 	%f51, [%rd33];
	fma.rn.f32 	%f67, %f50, %f51, %f49;
	add.s32 	%r39, %r39, 4;
$L__BB1_8:
	setp.eq.s32 	%p9, %r13, 0;
	@%p9 bra 	$L__BB1_13;
	setp.eq.s32 	%p10, %r13, 1;
	@%p10 bra 	$L__BB1_11;
	add.s32 	%r30, %r39, %r3;
	mul.wide.u32 	%rd34, %r30, 4;
	add.s64 	%rd35, %rd2, %rd34;
	ld.global.f32 	%f53, [%rd35];
	mad.lo.s32 	%r31, %r39, %r19, %r2;
	mul.wide.s32 	%rd36, %r31, 4;
	add.s64 	%rd37, %rd1, %rd36;
	ld.global.f32 	%f54, [%rd37];
	fma.rn.f32 	%f55, %f53, %f54, %f67;
	cvt.u64.u32 	%rd38, %r3;
	cvt.u64.u32 	%rd39, %r39;
	add.s64 	%rd40, %rd39, %rd38;
	shl.b64 	%rd41, %rd40, 2;
	add.s64 	%rd42, %rd2, %rd41;
	ld.global.f32 	%f56, [%rd42+4];
	mul.wide.s32 	%rd43, %r19, 4;
	add.s64 	%rd44, %rd37, %rd43;
	ld.global.f32 	%f57, [%rd44];
	fma.rn.f32 	%f67, %f56, %f57, %f55;
	add.s32 	%r39, %r39, 2;
$L__BB1_11:
	and.b32  	%r32, %r18, 1;
	setp.eq.b32 	%p11, %r32, 1;
	not.pred 	%p12, %p11;
	@%p12 bra 	$L__BB1_13;
	add.s32 	%r33, %r39, %r3;
	mul.wide.u32 	%rd45, %r33, 4;
	add.s64 	%rd46, %rd2, %rd45;
	ld.global.f32 	%f58, [%rd46];
	mad.lo.s32 	%r34, %r39, %r19, %r2;
	mul.wide.s32 	%rd47, %r34, 4;
	add.s64 	%rd48, %rd1, %rd47;
	ld.global.f32 	%f59, [%rd48];
	fma.rn.f32 	%f67, %f58, %f59, %f67;
$L__BB1_13:
	mad.lo.s32 	%r35, %r19, %r1, %r2;
	cvta.to.global.u64 	%rd49, %rd6;
	mul.wide.s32 	%rd50, %r35, 4;
	add.s64 	%rd51, %rd49, %rd50;
	st.global.f32 	[%rd51], %f67;
$L__BB1_14:
	ret;

}


// ===== COMPILED SASS (sm_100) =====

	.target	sm_100

	.elftype	@"ET_EXEC"


//--------------------- .note.nv.tkinfo           --------------------------
	.section	.note.nv.tkinfo,"",@"SHT_NOTE"
	.sectionflags	@"SHF_NOTE_NV_TKINFO"
	.tkinfo
        /*0018*/ 	.word	0x00000002
        /*0030*/ 	.string	""
        /*0030*/ 	.string	"ptxas"
        /*0030*/ 	.string	"Cuda compilation tools, release 13.0, V13.0.88"
        /*0030*/ 	.string	"Build cuda_13.0.r13.0/compiler.36424714_0"
        /*0030*/ 	.string	"-arch sm_100 -m 64 "



//--------------------- .note.nv.cuinfo           --------------------------
	.section	.note.nv.cuinfo,"",@"SHT_NOTE"
	.sectionflags	@"SHF_NOTE_NV_CUINFO"
        /*0018*/ 	.short	0x0002
        /*001a*/ 	.short	0x0064
        /*001c*/ 	.short	0x0082
	.zero		2


//--------------------- .nv.info                  --------------------------
	.section	.nv.info,"",@"SHT_CUDA_INFO"
	.align	4


	//----- nvinfo : EIATTR_REGCOUNT
	.align		4
        /*0000*/ 	.byte	0x04, 0x2f
        /*0002*/ 	.short	(.L_1 - .L_0)
	.align		4
.L_0:
        /*0004*/ 	.word	index@(_Z20matmul_shared_kernelPKfS0_Pfiii)
        /*0008*/ 	.word	0x00000020


	//----- nvinfo : EIATTR_FRAME_SIZE
	.align		4
.L_1:
        /*000c*/ 	.byte	0x04, 0x11
        /*000e*/ 	.short	(.L_3 - .L_2)
	.align		4
.L_2:
        /*0010*/ 	.word	index@(_Z20matmul_shared_kernelPKfS0_Pfiii)
        /*0014*/ 	.word	0x00000000


	//----- nvinfo : EIATTR_REGCOUNT
	.align		4
.L_3:
        /*0018*/ 	.byte	0x04, 0x2f
        /*001a*/ 	.short	(.L_5 - .L_4)
	.align		4
.L_4:
        /*001c*/ 	.word	index@(_Z19matmul_naive_kernelPKfS0_Pfiii)
        /*0020*/ 	.word	0x00000020


	//----- nvinfo : EIATTR_FRAME_SIZE
	.align		4
.L_5:
        /*0024*/ 	.byte	0x04, 0x11
        /*0026*/ 	.short	(.L_7 - .L_6)
	.align		4
.L_6:
        /*0028*/ 	.word	index@(_Z19matmul_naive_kernelPKfS0_Pfiii)
        /*002c*/ 	.word	0x00000000


	//----- nvinfo : EIATTR_MIN_STACK_SIZE
	.align		4
.L_7:
        /*0030*/ 	.byte	0x04, 0x12
        /*0032*/ 	.short	(.L_9 - .L_8)
	.align		4
.L_8:
        /*0034*/ 	.word	index@(_Z19matmul_naive_kernelPKfS0_Pfiii)
        /*0038*/ 	.word	0x00000000


	//----- nvinfo : EIATTR_MIN_STACK_SIZE
	.align		4
.L_9:
        /*003c*/ 	.byte	0x04, 0x12
        /*003e*/ 	.short	(.L_11 - .L_10)
	.align		4
.L_10:
        /*0040*/ 	.word	index@(_Z20matmul_shared_kernelPKfS0_Pfiii)
        /*0044*/ 	.word	0x00000000
.L_11:


//--------------------- .nv.compat                --------------------------
	.section	.nv.compat,"",@"SHT_CUDA_COMPAT_INFO"
	.align	4
        /*0000*/ 	.byte	0x02, 0x09, 0x00, 0x00, 0x02, 0x02, 0x01, 0x00, 0x02, 0x05, 0x05, 0x00, 0x03, 0x07, 0x01, 0x01
        /*0010*/ 	.byte	0x02, 0x03, 0x00, 0x00, 0x02, 0x06, 0x01, 0x00, 0x04, 0x0b, 0x08, 0x00, 0x09, 0x00, 0x00, 0x00
        /*0020*/ 	.byte	0x00, 0x00, 0x00, 0x00


//--------------------- .nv.info._Z19matmul_naive_kernelPKfS0_Pfiii --------------------------
	.section	.nv.info._Z19matmul_naive_kernelPKfS0_Pfiii,"",@"SHT_CUDA_INFO"
	.sectionflags	@""
	.align	4


	//----- nvinfo : EIATTR_CUDA_API_VERSION
	.align		4
        /*0000*/ 	.byte	0x04, 0x37
        /*0002*/ 	.short	(.L_13 - .L_12)
.L_12:
        /*0004*/ 	.word	0x00000082


	//----- nvinfo : EIATTR_KPARAM_INFO
	.align		4
.L_13:
        /*0008*/ 	.byte	0x04, 0x17
        /*000a*/ 	.short	(.L_15 - .L_14)
.L_14:
        /*000c*/ 	.word	0x00000000
        /*0010*/ 	.short	0x0005
        /*0012*/ 	.short	0x0020
        /*0014*/ 	.byte	0x00, 0xf0, 0x11, 0x00


	//----- nvinfo : EIATTR_KPARAM_INFO
	.align		4
.L_15:
        /*0018*/ 	.byte	0x04, 0x17
        /*001a*/ 	.short	(.L_17 - .L_16)
.L_16:
        /*001c*/ 	.word	0x00000000
        /*0020*/ 	.short	0x0004
        /*0022*/ 	.short	0x001c
        /*0024*/ 	.byte	0x00, 0xf0, 0x11, 0x00


	//----- nvinfo : EIATTR_KPARAM_INFO
	.align		4
.L_17:
        /*0028*/ 	.byte	0x04, 0x17
        /*002a*/ 	.short	(.L_19 - .L_18)
.L_18:
        /*002c*/ 	.word	0x00000000
        /*0030*/ 	.short	0x0003
        /*0032*/ 	.short	0x0018
        /*0034*/ 	.byte	0x00, 0xf0, 0x11, 0x00


	//----- nvinfo : EIATTR_KPARAM_INFO
	.align		4
.L_19:
        /*0038*/ 	.byte	0x04, 0x17
        /*003a*/ 	.short	(.L_21 - .L_20)
.L_20:
        /*003c*/ 	.word	0x00000000
        /*0040*/ 	.short	0x0002
        /*0042*/ 	.short	0x0010
        /*0044*/ 	.byte	0x00, 0xf5, 0x21, 0x00


	//----- nvinfo : EIATTR_KPARAM_INFO
	.align		4
.L_21:
        /*0048*/ 	.byte	0x04, 0x17
        /*004a*/ 	.short	(.L_23 - .L_22)
.L_22:
        /*004c*/ 	.word	0x00000000
        /*0050*/ 	.short	0x0001
        /*0052*/ 	.short	0x0008
        /*0054*/ 	.byte	0x00, 0xf5, 0x21, 0x00


	//----- nvinfo : EIATTR_KPARAM_INFO
	.align		4
.L_23:
        /*0058*/ 	.byte	0x04, 0x17
        /*005a*/ 	.short	(.L_25 - .L_24)
.L_24:
        /*005c*/ 	.word	0x00000000
        /*0060*/ 	.short	0x0000
        /*0062*/ 	.short	0x0000
        /*0064*/ 	.byte	0x00, 0xf5, 0x21, 0x00


	//----- nvinfo : EIATTR_SPARSE_MMA_MASK
	.align		4
.L_25:
        /*0068*/ 	.byte	0x03, 0x50
        /*006a*/ 	.short	0x0000


	//----- nvinfo : EIATTR_MAXREG_COUNT
	.align		4
        /*006c*/ 	.byte	0x03, 0x1b
        /*006e*/ 	.short	0x00ff


	//----- nvinfo : EIATTR_MERCURY_ISA_VERSION
	.align		4
        /*0070*/ 	.byte	0x03, 0x5f
        /*0072*/ 	.short	0x0101


	//----- nvinfo : EIATTR_VRC_CTA_INIT_COUNT
	.align		4
        /*0074*/ 	.byte	0x02, 0x4a
	.zero		1
	.zero		1


	//----- nvinfo : EIATTR_EXIT_INSTR_OFFSETS
	.align		4
        /*0078*/ 	.byte	0x04, 0x1c
        /*007a*/ 	.short	(.L_27 - .L_26)


	//   ....[0]....
.L_26:
        /*007c*/ 	.word	0x000000d0


	//   ....[1]....
        /*0080*/ 	.word	0x000008f0


	//----- nvinfo : EIATTR_CBANK_PARAM_SIZE
	.align		4
.L_27:
        /*0084*/ 	.byte	0x03, 0x19
        /*0086*/ 	.short	0x0024


	//----- nvinfo : EIATTR_PARAM_CBANK
	.align		4
        /*0088*/ 	.byte	0x04, 0x0a
        /*008a*/ 	.short	(.L_29 - .L_28)
	.align		4
.L_28:
        /*008c*/ 	.word	index@(.nv.constant0._Z19matmul_naive_kernelPKfS0_Pfiii)
        /*0090*/ 	.short	0x0380
        /*0092*/ 	.short	0x0024


	//----- nvinfo : EIATTR_SW_WAR
	.align		4
.L_29:
        /*0094*/ 	.byte	0x04, 0x36
        /*0096*/ 	.short	(.L_31 - .L_30)
.L_30:
        /*0098*/ 	.word	0x00000008
.L_31:


//--------------------- .nv.info._Z20matmul_shared_kernelPKfS0_Pfiii --------------------------
	.section	.nv.info._Z20matmul_shared_kernelPKfS0_Pfiii,"",@"SHT_CUDA_INFO"
	.sectionflags	@""
	.align	4


	//----- nvinfo : EIATTR_CUDA_API_VERSION
	.align		4
        /*0000*/ 	.byte	0x04, 0x37
        /*0002*/ 	.short	(.L_33 - .L_32)
.L_32:
        /*0004*/ 	.word	0x00000082


	//----- nvinfo : EIATTR_KPARAM_INFO
	.align		4
.L_33:
        /*0008*/ 	.byte	0x04, 0x17
        /*000a*/ 	.short	(.L_35 - .L_34)
.L_34:
        /*000c*/ 	.word	0x00000000
        /*0010*/ 	.short	0x0005
        /*0012*/ 	.short	0x0020
        /*0014*/ 	.byte	0x00, 0xf0, 0x11, 0x00


	//----- nvinfo : EIATTR_KPARAM_INFO
	.align		4
.L_35:
        /*0018*/ 	.byte	0x04, 0x17
        /*001a*/ 	.short	(.L_37 - .L_36)
.L_36:
        /*001c*/ 	.word	0x00000000
        /*0020*/ 	.short	0x0004
        /*0022*/ 	.short	0x001c
        /*0024*/ 	.byte	0x00, 0xf0, 0x11, 0x00


	//----- nvinfo : EIATTR_KPARAM_INFO
	.align		4
.L_37:
        /*0028*/ 	.byte	0x04, 0x17
        /*002a*/ 	.short	(.L_39 - .L_38)
.L_38:
        /*002c*/ 	.word	0x00000000
        /*0030*/ 	.short	0x0003
        /*0032*/ 	.short	0x0018
        /*0034*/ 	.byte	0x00, 0xf0, 0x11, 0x00


	//----- nvinfo : EIATTR_KPARAM_INFO
	.align		4
.L_39:
        /*0038*/ 	.byte	0x04, 0x17
        /*003a*/ 	.short	(.L_41 - .L_40)
.L_40:
        /*003c*/ 	.word	0x00000000
        /*0040*/ 	.short	0x0002
        /*0042*/ 	.short	0x0010
        /*0044*/ 	.byte	0x00, 0xf5, 0x21, 0x00


	//----- nvinfo : EIATTR_KPARAM_INFO
	.align		4
.L_41:
        /*0048*/ 	.byte	0x04, 0x17
        /*004a*/ 	.short	(.L_43 - .L_42)
.L_42:
        /*004c*/ 	.word	0x00000000
        /*0050*/ 	.short	0x0001
        /*0052*/ 	.short	0x0008
        /*0054*/ 	.byte	0x00, 0xf5, 0x21, 0x00


	//----- nvinfo : EIATTR_KPARAM_INFO
	.align		4
.L_43:
        /*0058*/ 	.byte	0x04, 0x17
        /*005a*/ 	.short	(.L_45 - .L_44)
.L_44:
        /*005c*/ 	.word	0x00000000
        /*0060*/ 	.short	0x0000
        /*0062*/ 	.short	0x0000
        /*0064*/ 	.byte	0x00, 0xf5, 0x21, 0x00


	//----- nvinfo : EIATTR_SPARSE_MMA_MASK
	.align		4
.L_45:
        /*0068*/ 	.byte	0x03, 0x50
        /*006a*/ 	.short	0x0000


	//----- nvinfo : EIATTR_MAXREG_COUNT
	.align		4
        /*006c*/ 	.byte	0x03, 0x1b
        /*006e*/ 	.short	0x00ff


	//----- nvinfo : EIATTR_NUM_BARRIERS
	.align		4
        /*0070*/ 	.byte	0x02, 0x4c
        /*0072*/ 	.byte	0x01
	.zero		1


	//----- nvinfo : EIATTR_MERCURY_ISA_VERSION
	.align		4
        /*0074*/ 	.byte	0x03, 0x5f
        /*0076*/ 	.short	0x0101


	//----- nvinfo : EIATTR_VRC_CTA_INIT_COUNT
	.align		4
        /*0078*/ 	.byte	0x02, 0x4a
	.zero		1
	.zero		1


	//----- nvinfo : EIATTR_EXIT_INSTR_OFFSETS
	.align		4
        /*007c*/ 	.byte	0x04, 0x1c
        /*007e*/ 	.short	(.L_47 - .L_46)


	//   ....[0]....
.L_46:
        /*0080*/ 	.word	0x000005e0


	//   ....[1]....
        /*0084*/ 	.word	0x00000630


	//----- nvinfo : EIATTR_CBANK_PARAM_SIZE
	.align		4
.L_47:
        /*0088*/ 	.byte	0x03, 0x19
        /*008a*/ 	.short	0x0024


	//----- nvinfo : EIATTR_PARAM_CBANK
	.align		4
        /*008c*/ 	.byte	0x04, 0x0a
        /*008e*/ 	.short	(.L_49 - .L_48)
	.align		4
.L_48:
        /*0090*/ 	.word	index@(.nv.constant0._Z20matmul_shared_kernelPKfS0_Pfiii)
        /*0094*/ 	.short	0x0380
        /*0096*/ 	.short	0x0024


	//----- nvinfo : EIATTR_SW_WAR
	.align		4
.L_49:
        /*0098*/ 	.byte	0x04, 0x36
        /*009a*/ 	.short	(.L_51 - .L_50)
.L_50:
        /*009c*/ 	.word	0x00000008
.L_51:


//--------------------- .nv.callgraph             --------------------------
	.section	.nv.callgraph,"",@"SHT_CUDA_CALLGRAPH"
	.align	4
	.sectionentsize	8
	.align		4
        /*0000*/ 	.word	0x00000000
	.align		4
        /*0004*/ 	.word	0xffffffff
	.align		4
        /*0008*/ 	.word	0x00000000
	.align		4
        /*000c*/ 	.word	0xfffffffe
	.align		4
        /*0010*/ 	.word	0x00000000
	.align		4
        /*0014*/ 	.word	0xfffffffd
	.align		4
        /*0018*/ 	.word	0x00000000
	.align		4
        /*001c*/ 	.word	0xfffffffc


//--------------------- .text._Z19matmul_naive_kernelPKfS0_Pfiii --------------------------
	.section	.text._Z19matmul_naive_kernelPKfS0_Pfiii,"ax",@progbits
	.align	128
        .global         _Z19matmul_naive_kernelPKfS0_Pfiii
        .type           _Z19matmul_naive_kernelPKfS0_Pfiii,@function
        .size           _Z19matmul_naive_kernelPKfS0_Pfiii,(.L_x_8 - _Z19matmul_naive_kernelPKfS0_Pfiii)
        .other          _Z19matmul_naive_kernelPKfS0_Pfiii,@"STO_CUDA_ENTRY STV_DEFAULT"
_Z19matmul_naive_kernelPKfS0_Pfiii:
.text._Z19matmul_naive_kernelPKfS0_Pfiii:
[----:B------:R-:W-:Y:S01]  /*0000*/  LDC R1, c[0x0][0x37c] ;  /* 0x0000df00ff017b82 */ /* 0x000fe20000000800 */
[----:B------:R-:W0:Y:S07]  /*0010*/  S2R R5, SR_TID.X ;  /* 0x0000000000057919 */ /* 0x000e2e0000002100 */
[----:B------:R-:W1:Y:S01]  /*0020*/  LDC R16, c[0x0][0x364] ;  /* 0x0000d900ff107b82 */ /* 0x000e620000000800 */
[----:B------:R-:W2:Y:S01]  /*0030*/  LDCU UR6, c[0x0][0x398] ;  /* 0x00007300ff0677ac */ /* 0x000ea20008000800 */
[----:B------:R-:W1:Y:S06]  /*0040*/  S2R R3, SR_TID.Y ;  /* 0x0000000000037919 */ /* 0x000e6c0000002200 */
[----:B------:R-:W0:Y:S08]  /*0050*/  S2UR UR5, SR_CTAID.X ;  /* 0x00000000000579c3 */ /* 0x000e300000002500 */
[----:B------:R-:W0:Y:S08]  /*0060*/  LDC R0, c[0x0][0x360] ;  /* 0x0000d800ff007b82 */ /* 0x000e300000000800 */
[----:B------:R-:W1:Y:S08]  /*0070*/  S2UR UR4, SR_CTAID.Y ;  /* 0x00000000000479c3 */ /* 0x000e700000002600 */
[----:B------:R-:W3:Y:S01]  /*0080*/  LDC R17, c[0x0][0x3a0] ;  /* 0x0000e800ff117b82 */ /* 0x000ee20000000800 */
[----:B0-----:R-:W-:-:S02]  /*0090*/  IMAD R0, R0, UR5, R5 ;  /* 0x0000000500007c24 */ /* 0x001fc4000f8e0205 */
[----:B-1----:R-:W-:-:S03]  /*00a0*/  IMAD R16, R16, UR4, R3 ;  /* 0x0000000410107c24 */ /* 0x002fc6000f8e0203 */
[----:B---3--:R-:W-:-:S04]  /*00b0*/  ISETP.GE.AND P0, PT, R0, R17, PT ;  /* 0x000000110000720c */ /* 0x008fc80003f06270 */
[----:B--2---:R-:W-:-:S13]  /*00c0*/  ISETP.GE.OR P0, PT, R16, UR6, P0 ;  /* 0x0000000610007c0c */ /* 0x004fda0008706670 */
[----:B------:R-:W-:Y:S05]  /*00d0*/  @P0 EXIT ;  /* 0x000000000000094d */ /* 0x000fea0003800000 */
[----:B------:R-:W0:Y:S01]  /*00e0*/  LDC R19, c[0x0][0x39c] ;  /* 0x0000e700ff137b82 */ /* 0x000e220000000800 */
[----:B------:R-:W1:Y:S01]  /*00f0*/  LDCU.64 UR4, c[0x0][0x358] ;  /* 0x00006b00ff0477ac */ /* 0x000e620008000a00 */
[----:B------:R-:W-:Y:S01]  /*0100*/  HFMA2 R24, -RZ, RZ, 0, 0 ;  /* 0x00000000ff187431 */ /* 0x000fe200000001ff */
[----:B0-----:R-:W-:-:S13]  /*0110*/  ISETP.GE.AND P0, PT, R19, 0x1, PT ;  /* 0x000000011300780c */ /* 0x001fda0003f06270 */
[----:B-1----:R-:W-:Y:S05]  /*0120*/  @!P0 BRA `(.L_x_0) ;  /* 0x0000000400e08947 */ /* 0x002fea0003800000 */
[C---:B------:R-:W-:Y:S01]  /*0130*/  ISETP.GE.U32.AND P1, PT, R19.reuse, 0x8, PT ;  /* 0x000000081300780c */ /* 0x040fe20003f26070 */
[----:B------:R-:W-:Y:S01]  /*0140*/  IMAD R20, R16, R19, RZ ;  /* 0x0000001310147224 */ /* 0x000fe200078e02ff */
[----:B------:R-:W-:Y:S02]  /*0150*/  LOP3.LUT R27, R19, 0x7, RZ, 0xc0, !PT ;  /* 0x00000007131b7812 */ /* 0x000fe400078ec0ff */
[----:B------:R-:W-:Y:S02]  /*0160*/  MOV R24, RZ ;  /* 0x000000ff00187202 */ /* 0x000fe40000000f00 */
[----:B------:R-:W-:Y:S02]  /*0170*/  ISETP.NE.AND P0, PT, R27, RZ, PT ;  /* 0x000000ff1b00720c */ /* 0x000fe40003f05270 */
[----:B------:R-:W-:-:S05]  /*0180*/  MOV R21, RZ ;  /* 0x000000ff00157202 */ /* 0x000fca0000000f00 */
[----:B------:R-:W-:Y:S06]  /*0190*/  @!P1 BRA `(.L_x_1) ;  /* 0x0000000000c49947 */ /* 0x000fec0003800000 */
[----:B------:R-:W0:Y:S01]  /*01a0*/  LDC.64 R2, c[0x0][0x380] ;  /* 0x0000e000ff027b82 */ /* 0x000e220000000a00 */
[----:B------:R-:W-:Y:S02]  /*01b0*/  LOP3.LUT R21, R19, 0x7ffffff8, RZ, 0xc0, !PT ;  /* 0x7ffffff813157812 */ /* 0x000fe400078ec0ff */
[----:B------:R-:W-:Y:S02]  /*01c0*/  MOV R24, RZ ;  /* 0x000000ff00187202 */ /* 0x000fe40000000f00 */
[----:B------:R-:W-:Y:S02]  /*01d0*/  MOV R18, R0 ;  /* 0x0000000000127202 */ /* 0x000fe40000000f00 */
[----:B------:R-:W-:Y:S01]  /*01e0*/  IADD3 R22, PT, PT, -R21, RZ, RZ ;  /* 0x000000ff15167210 */ /* 0x000fe20007ffe1ff */
[----:B0-----:R-:W-:-:S03]  /*01f0*/  IMAD.WIDE.U32 R2, R20, 0x4, R2 ;  /* 0x0000000414027825 */ /* 0x001fc600078e0002 */
[----:B------:R-:W-:-:S04]  /*0200*/  IADD3 R4, P1, PT, R2, 0x10, RZ ;  /* 0x0000001002047810 */ /* 0x000fc80007f3e0ff */
[----:B------:R-:W-:-:S09]  /*0210*/  IADD3.X R5, PT, PT, RZ, R3, RZ, P1, !PT ;  /* 0x00000003ff057210 */ /* 0x000fd20000ffe4ff */
.L_x_2:
[----:B------:R-:W0:Y:S01]  /*0220*/  LDC.64 R14, c[0x0][0x388] ;  /* 0x0000e200ff0e7b82 */ /* 0x000e220000000a00 */
[----:B------:R-:W-:Y:S02]  /*0230*/  MOV R2, R4 ;  /* 0x0000000400027202 */ /* 0x000fe40000000f00 */
[----:B------:R-:W-:-:S05]  /*0240*/  MOV R3, R5 ;  /* 0x0000000500037202 */ /* 0x000fca0000000f00 */
[----:B------:R-:W2:Y:S04]  /*0250*/  LDG.E R25, desc[UR4][R2.64+-0x10] ;  /* 0xfffff00402197981 */ /* 0x000ea8000c1e1900 */
[----:B------:R-:W3:Y:S04]  /*0260*/  LDG.E R23, desc[UR4][R2.64+-0xc] ;  /* 0xfffff40402177981 */ /* 0x000ee8000c1e1900 */
[----:B------:R-:W4:Y:S04]  /*0270*/  LDG.E R29, desc[UR4][R2.64+-0x8] ;  /* 0xfffff804021d7981 */ /* 0x000f28000c1e1900 */
[----:B------:R-:W5:Y:S01]  /*0280*/  LDG.E R28, desc[UR4][R2.64+-0x4] ;  /* 0xfffffc04021c7981 */ /* 0x000f62000c1e1900 */
[----:B0-----:R-:W-:-:S05]  /*0290*/  IMAD.WIDE R14, R18, 0x4, R14 ;  /* 0x00000004120e7825 */ /* 0x001fca00078e020e */
[----:B------:R0:W2:Y:S01]  /*02a0*/  LDG.E R26, desc[UR4][R14.64] ;  /* 0x000000040e1a7981 */ /* 0x0000a2000c1e1900 */
[----:B------:R-:W-:-:S04]  /*02b0*/  IMAD.WIDE R12, R17, 0x4, R14 ;  /* 0x00000004110c7825 */ /* 0x000fc800078e020e */
[C---:B------:R-:W-:Y:S02]  /*02c0*/  IMAD.WIDE R4, R17.reuse, 0x4, R12 ;  /* 0x0000000411047825 */ /* 0x040fe400078e020c */
[----:B------:R-:W3:Y:S02]  /*02d0*/  LDG.E R12, desc[UR4][R12.64] ;  /* 0x000000040c0c7981 */ /* 0x000ee4000c1e1900 */
[C---:B------:R-:W-:Y:S02]  /*02e0*/  IMAD.WIDE R8, R17.reuse, 0x4, R4 ;  /* 0x0000000411087825 */ /* 0x040fe400078e0204 */
[----:B------:R-:W4:Y:S02]  /*02f0*/  LDG.E R4, desc[UR4][R4.64] ;  /* 0x0000000404047981 */ /* 0x000f24000c1e1900 */
[C---:B------:R-:W-:Y:S02]  /*0300*/  IMAD.WIDE R6, R17.reuse, 0x4, R8 ;  /* 0x0000000411067825 */ /* 0x040fe400078e0208 */
[----:B------:R-:W5:Y:S02]  /*0310*/  LDG.E R8, desc[UR4][R8.64] ;  /* 0x0000000408087981 */ /* 0x000f64000c1e1900 */
[----:B------:R-:W-:-:S02]  /*0320*/  IMAD.WIDE R10, R17, 0x4, R6 ;  /* 0x00000004110a7825 */ /* 0x000fc400078e0206 */
[----:B------:R-:W5:Y:S04]  /*0330*/  LDG.E R5, desc[UR4][R2.64] ;  /* 0x0000000402057981 */ /* 0x000f68000c1e1900 */
[----:B------:R-:W5:Y:S01]  /*0340*/  LDG.E R6, desc[UR4][R6.64] ;  /* 0x0000000406067981 */ /* 0x000f62000c1e1900 */
[----:B0-----:R-:W-:-:S03]  /*0350*/  IMAD.WIDE R14, R17, 0x4, R10 ;  /* 0x00000004110e7825 */ /* 0x001fc600078e020a */
[----:B------:R-:W5:Y:S04]  /*0360*/  LDG.E R10, desc[UR4][R10.64] ;  /* 0x000000040a0a7981 */ /* 0x000f68000c1e1900 */
[----:B------:R-:W5:Y:S04]  /*0370*/  LDG.E R13, desc[UR4][R14.64] ;  /* 0x000000040e0d7981 */ /* 0x000f68000c1e1900 */
[----:B------:R-:W5:Y:S04]  /*0380*/  LDG.E R7, desc[UR4][R2.64+0x4] ;  /* 0x0000040402077981 */ /* 0x000f68000c1e1900 */
[----:B------:R-:W5:Y:S01]  /*0390*/  LDG.E R9, desc[UR4][R2.64+0xc] ;  /* 0x00000c0402097981 */ /* 0x000f62000c1e1900 */
[----:B--2---:R-:W-:Y:S01]  /*03a0*/  FFMA R26, R25, R26, R24 ;  /* 0x0000001a191a7223 */ /* 0x004fe20000000018 */
[----:B------:R-:W-:-:S02]  /*03b0*/  IMAD.WIDE R24, R17, 0x4, R14 ;  /* 0x0000000411187825 */ /* 0x000fc400078e020e */
[----:B------:R-:W2:Y:S04]  /*03c0*/  LDG.E R14, desc[UR4][R2.64+0x8] ;  /* 0x00000804020e7981 */ /* 0x000ea8000c1e1900 */
[----:B------:R-:W2:Y:S01]  /*03d0*/  LDG.E R24, desc[UR4][R24.64] ;  /* 0x0000000418187981 */ /* 0x000ea2000c1e1900 */
[----:B---3--:R-:W-:Y:S01]  /*03e0*/  FFMA R12, R23, R12, R26 ;  /* 0x0000000c170c7223 */ /* 0x008fe2000000001a */
[----:B------:R-:W-:-:S03]  /*03f0*/  IADD3 R22, PT, PT, R22, 0x8, RZ ;  /* 0x0000000816167810 */ /* 0x000fc60007ffe0ff */
[----:B----4-:R-:W-:Y:S01]  /*0400*/  FFMA R29, R29, R4, R12 ;  /* 0x000000041d1d7223 */ /* 0x010fe2000000000c */
[----:B------:R-:W-:-:S03]  /*0410*/  ISETP.NE.AND P1, PT, R22, RZ, PT ;  /* 0x000000ff1600720c */ /* 0x000fc60003f25270 */
[----:B-----5:R-:W-:Y:S01]  /*0420*/  FFMA R8, R28, R8, R29 ;  /* 0x000000081c087223 */ /* 0x020fe2000000001d */
[----:B------:R-:W-:-:S03]  /*0430*/  IADD3 R4, P2, PT, R2, 0x20, RZ ;  /* 0x0000002002047810 */ /* 0x000fc60007f5e0ff */
[----:B------:R-:W-:Y:S01]  /*0440*/  FFMA R6, R5, R6, R8 ;  /* 0x0000000605067223 */ /* 0x000fe20000000008 */
[----:B------:R-:W-:Y:S02]  /*0450*/  IADD3.X R5, PT, PT, RZ, R3, RZ, P2, !PT ;  /* 0x00000003ff057210 */ /* 0x000fe400017fe4ff */
[----:B------:R-:W-:Y:S01]  /*0460*/  LEA R18, R17, R18, 0x3 ;  /* 0x0000001211127211 */ /* 0x000fe200078e18ff */
[----:B------:R-:W-:-:S04]  /*0470*/  FFMA R7, R7, R10, R6 ;  /* 0x0000000a07077223 */ /* 0x000fc80000000006 */
[----:B--2---:R-:W-:-:S04]  /*0480*/  FFMA R14, R14, R13, R7 ;  /* 0x0000000d0e0e7223 */ /* 0x004fc80000000007 */
[----:B------:R-:W-:Y:S01]  /*0490*/  FFMA R24, R9, R24, R14 ;  /* 0x0000001809187223 */ /* 0x000fe2000000000e */
[----:B------:R-:W-:Y:S06]  /*04a0*/  @P1 BRA `(.L_x_2) ;  /* 0xfffffffc005c1947 */ /* 0x000fec000383ffff */
.L_x_1:
[----:B------:R-:W-:Y:S05]  /*04b0*/  @!P0 BRA `(.L_x_0) ;  /* 0x0000000000fc8947 */ /* 0x000fea0003800000 */
[----:B------:R-:W-:Y:S02]  /*04c0*/  ISETP.GE.U32.AND P1, PT, R27, 0x4, PT ;  /* 0x000000041b00780c */ /* 0x000fe40003f26070 */
[----:B------:R-:W-:-:S04]  /*04d0*/  LOP3.LUT R14, R19, 0x3, RZ, 0xc0, !PT ;  /* 0x00000003130e7812 */ /* 0x000fc800078ec0ff */
[----:B------:R-:W-:-:S07]  /*04e0*/  ISETP.NE.AND P0, PT, R14, RZ, PT ;  /* 0x000000ff0e00720c */ /* 0x000fce0003f05270 */
[----:B------:R-:W-:Y:S06]  /*04f0*/  @!P1 BRA `(.L_x_3) ;  /* 0x00000000006c9947 */ /* 0x000fec0003800000 */
[----:B------:R-:W0:Y:S01]  /*0500*/  LDC.64 R4, c[0x0][0x388] ;  /* 0x0000e200ff047b82 */ /* 0x000e220000000a00 */
[----:B------:R-:W1:Y:S01]  /*0510*/  LDCU.64 UR6, c[0x0][0x380] ;  /* 0x00007000ff0677ac */ /* 0x000e620008000a00 */
[----:B------:R-:W-:Y:S01]  /*0520*/  IMAD R7, R21, R17, R0 ;  /* 0x0000001115077224 */ /* 0x000fe200078e0200 */
[CC--:B------:R-:W-:Y:S02]  /*0530*/  IADD3 R3, PT, PT, R20.reuse, R21.reuse, RZ ;  /* 0x0000001514037210 */ /* 0x0c0fe40007ffe0ff */
[----:B------:R-:W-:-:S03]  /*0540*/  IADD3 R8, P1, PT, R20, R21, RZ ;  /* 0x0000001514087210 */ /* 0x000fc60007f3e0ff */
[----:B------:R-:W2:Y:S01]  /*0550*/  LDC.64 R12, c[0x0][0x380] ;  /* 0x0000e000ff0c7b82 */ /* 0x000ea20000000a00 */
[----:B0-----:R-:W-:-:S04]  /*0560*/  IMAD.WIDE R4, R7, 0x4, R4 ;  /* 0x0000000407047825 */ /* 0x001fc800078e0204 */
[----:B------:R-:W-:Y:S02]  /*0570*/  IMAD.WIDE R6, R17, 0x4, R4 ;  /* 0x0000000411067825 */ /* 0x000fe400078e0204 */
[----:B------:R-:W3:Y:S02]  /*0580*/  LDG.E R4, desc[UR4][R4.64] ;  /* 0x0000000404047981 */ /* 0x000ee4000c1e1900 */
[----:B--2---:R-:W-:Y:S01]  /*0590*/  IMAD.WIDE.U32 R12, R3, 0x4, R12 ;  /* 0x00000004030c7825 */ /* 0x004fe200078e000c */
[----:B------:R-:W-:Y:S02]  /*05a0*/  IADD3.X R3, PT, PT, RZ, RZ, RZ, P1, !PT ;  /* 0x000000ffff037210 */ /* 0x000fe40000ffe4ff */
[----:B-1----:R-:W-:-:S03]  /*05b0*/  LEA R2, P1, R8, UR6, 0x2 ;  /* 0x0000000608027c11 */ /* 0x002fc6000f8210ff */
[----:B------:R-:W3:Y:S01]  /*05c0*/  LDG.E R13, desc[UR4][R12.64] ;  /* 0x000000040c0d7981 */ /* 0x000ee2000c1e1900 */
[----:B------:R-:W-:Y:S01]  /*05d0*/  LEA.HI.X R3, R8, UR7, R3, 0x2, P1 ;  /* 0x0000000708037c11 */ /* 0x000fe200088f1403 */
[C---:B------:R-:W-:Y:S02]  /*05e0*/  IMAD.WIDE R8, R17.reuse, 0x4, R6 ;  /* 0x0000000411087825 */ /* 0x040fe400078e0206 */
[----:B------:R-:W2:Y:S04]  /*05f0*/  LDG.E R6, desc[UR4][R6.64] ;  /* 0x0000000406067981 */ /* 0x000ea8000c1e1900 */
[----:B------:R-:W2:Y:S01]  /*0600*/  LDG.E R15, desc[UR4][R2.64+0x4] ;  /* 0x00000404020f7981 */ /* 0x000ea2000c1e1900 */
[----:B------:R-:W-:-:S03]  /*0610*/  IMAD.WIDE R10, R17, 0x4, R8 ;  /* 0x00000004110a7825 */ /* 0x000fc600078e0208 */
[----:B------:R-:W4:Y:S04]  /*0620*/  LDG.E R22, desc[UR4][R8.64] ;  /* 0x0000000408167981 */ /* 0x000f28000c1e1900 */
[----:B------:R-:W4:Y:S04]  /*0630*/  LDG.E R18, desc[UR4][R2.64+0x8] ;  /* 0x0000080402127981 */ /* 0x000f28000c1e1900 */
[----:B------:R-:W5:Y:S04]  /*0640*/  LDG.E R26, desc[UR4][R2.64+0xc] ;  /* 0x00000c04021a7981 */ /* 0x000f68000c1e1900 */
[----:B------:R-:W5:Y:S01]  /*0650*/  LDG.E R10, desc[UR4][R10.64] ;  /* 0x000000040a0a7981 */ /* 0x000f62000c1e1900 */
[----:B------:R-:W-:Y:S01]  /*0660*/  IADD3 R21, PT, PT, R21, 0x4, RZ ;  /* 0x0000000415157810 */ /* 0x000fe20007ffe0ff */
[----:B---3--:R-:W-:-:S04]  /*0670*/  FFMA R24, R13, R4, R24 ;  /* 0x000000040d187223 */ /* 0x008fc80000000018 */
[----:B--2---:R-:W-:-:S04]  /*0680*/  FFMA R15, R15, R6, R24 ;  /* 0x000000060f0f7223 */ /* 0x004fc80000000018 */
[----:B----4-:R-:W-:-:S04]  /*0690*/  FFMA R15, R18, R22, R15 ;  /* 0x00000016120f7223 */ /* 0x010fc8000000000f */
[----:B-----5:R-:W-:-:S07]  /*06a0*/  FFMA R24, R26, R10, R15 ;  /* 0x0000000a1a187223 */ /* 0x020fce000000000f */
.L_x_3:
[----:B------:R-:W-:Y:S05]  /*06b0*/  @!P0 BRA `(.L_x_0) ;  /* 0x00000000007c8947 */ /* 0x000fea0003800000 */
[----:B------:R-:W-:Y:S01]  /*06c0*/  ISETP.NE.AND P1, PT, R14, 0x1, PT ;  /* 0x000000010e00780c */ /* 0x000fe20003f25270 */
[----:B------:R-:W0:Y:S01]  /*06d0*/  LDC.64 R10, c[0x0][0x380] ;  /* 0x0000e000ff0a7b82 */ /* 0x000e220000000a00 */
[----:B------:R-:W-:-:S04]  /*06e0*/  LOP3.LUT R19, R19, 0x1, RZ, 0xc0, !PT ;  /* 0x0000000113137812 */ /* 0x000fc800078ec0ff */
[----:B------:R-:W-:-:S03]  /*06f0*/  ISETP.NE.U32.AND P0, PT, R19, 0x1, PT ;  /* 0x000000011300780c */ /* 0x000fc60003f05070 */
[----:B------:R-:W1:Y:S04]  /*0700*/  LDC.64 R8, c[0x0][0x388] ;  /* 0x0000e200ff087b82 */ /* 0x000e680000000a00 */
[CC--:B------:R-:W-:Y:S02]  /*0710*/  @P1 IADD3 R13, PT, PT, R20.reuse, R21.reuse, RZ ;  /* 0x00000015140d1210 */ /* 0x0c0fe40007ffe0ff */
[----:B------:R-:W-:Y:S02]  /*0720*/  @P1 IADD3 R12, P2, PT, R20, R21, RZ ;  /* 0x00000015140c1210 */ /* 0x000fe40007f5e0ff */
[----:B------:R-:W2:Y:S02]  /*0730*/  @P1 LDC.64 R2, c[0x0][0x380] ;  /* 0x0000e000ff021b82 */ /* 0x000ea40000000a00 */
[----:B------:R-:W-:-:S06]  /*0740*/  @P1 IADD3.X R14, PT, PT, RZ, RZ, RZ, P2, !PT ;  /* 0x000000ffff0e1210 */ /* 0x000fcc00017fe4ff */
[----:B------:R-:W3:Y:S01]  /*0750*/  LDC.64 R4, c[0x0][0x380] ;  /* 0x0000e000ff047b82 */ /* 0x000ee20000000a00 */
[----:B0-----:R-:W-:-:S04]  /*0760*/  @P1 IMAD.WIDE.U32 R10, R13, 0x4, R10 ;  /* 0x000000040d0a1825 */ /* 0x001fc800078e000a */
[C---:B------:R-:W-:Y:S01]  /*0770*/  @P1 IMAD R13, R21.reuse, R17, R0 ;  /* 0x00000011150d1224 */ /* 0x040fe200078e0200 */
[----:B------:R-:W-:Y:S01]  /*0780*/  @P1 IADD3 R21, PT, PT, R21, 0x2, RZ ;  /* 0x0000000215151810 */ /* 0x000fe20007ffe0ff */
[----:B------:R-:W4:Y:S01]  /*0790*/  @P1 LDG.E R11, desc[UR4][R10.64] ;  /* 0x000000040a0b1981 */ /* 0x000f22000c1e1900 */
[----:B------:R-:W0:Y:S01]  /*07a0*/  LDC.64 R6, c[0x0][0x388] ;  /* 0x0000e200ff067b82 */ /* 0x000e220000000a00 */
[----:B-1----:R-:W-:Y:S01]  /*07b0*/  @P1 IMAD.WIDE R8, R13, 0x4, R8 ;  /* 0x000000040d081825 */ /* 0x002fe200078e0208 */
[----:B------:R-:W-:Y:S02]  /*07c0*/  @!P0 IADD3 R15, PT, PT, R20, R21, RZ ;  /* 0x00000015140f8210 */ /* 0x000fe40007ffe0ff */
[----:B--2---:R-:W-:Y:S01]  /*07d0*/  @P1 LEA R2, P2, R12, R2, 0x2 ;  /* 0x000000020c021211 */ /* 0x004fe200078410ff */
[----:B------:R-:W-:-:S03]  /*07e0*/  @!P0 IMAD R21, R21, R17, R0 ;  /* 0x0000001115158224 */ /* 0x000fc600078e0200 */
[----:B------:R-:W-:Y:S01]  /*07f0*/  @P1 LEA.HI.X R3, R12, R3, R14, 0x2, P2 ;  /* 0x000000030c031211 */ /* 0x000fe200010f140e */
[----:B------:R-:W-:Y:S01]  /*0800*/  @P1 IMAD.WIDE R12, R17, 0x4, R8 ;  /* 0x00000004110c1825 */ /* 0x000fe200078e0208 */
[----:B------:R-:W4:Y:S03]  /*0810*/  @P1 LDG.E R14, desc[UR4][R8.64] ;  /* 0x00000004080e1981 */ /* 0x000f26000c1e1900 */
[----:B---3--:R-:W-:Y:S01]  /*0820*/  @!P0 IMAD.WIDE.U32 R4, R15, 0x4, R4 ;  /* 0x000000040f048825 */ /* 0x008fe200078e0004 */
[----:B------:R-:W2:Y:S04]  /*0830*/  @P1 LDG.E R2, desc[UR4][R2.64+0x4] ;  /* 0x0000040402021981 */ /* 0x000ea8000c1e1900 */
[----:B------:R-:W2:Y:S01]  /*0840*/  @P1 LDG.E R12, desc[UR4][R12.64] ;  /* 0x000000040c0c1981 */ /* 0x000ea2000c1e1900 */
[----:B0-----:R-:W-:-:S03]  /*0850*/  @!P0 IMAD.WIDE R6, R21, 0x4, R6 ;  /* 0x0000000415068825 */ /* 0x001fc600078e0206 */
[----:B------:R-:W3:Y:S04]  /*0860*/  @!P0 LDG.E R5, desc[UR4][R4.64] ;  /* 0x0000000404058981 */ /* 0x000ee8000c1e1900 */
[----:B------:R-:W3:Y:S01]  /*0870*/  @!P0 LDG.E R6, desc[UR4][R6.64] ;  /* 0x0000000406068981 */ /* 0x000ee2000c1e1900 */
[----:B----4-:R-:W-:-:S04]  /*0880*/  @P1 FFMA R11, R11, R14, R24 ;  /* 0x0000000e0b0b1223 */ /* 0x010fc80000000018 */
[----:B--2---:R-:W-:-:S04]  /*0890*/  @P1 FFMA R24, R2, R12, R11 ;  /* 0x0000000c02181223 */ /* 0x004fc8000000000b */
[----:B---3--:R-:W-:-:S07]  /*08a0*/  @!P0 FFMA R24, R5, R6, R24 ;  /* 0x0000000605188223 */ /* 0x008fce0000000018 */
.L_x_0:
[----:B------:R-:W0:Y:S01]  /*08b0*/  LDC.64 R2, c[0x0][0x390] ;  /* 0x0000e400ff027b82 */ /* 0x000e220000000a00 */
[----:B------:R-:W-:-:S04]  /*08c0*/  IMAD R17, R16, R17, R0 ;  /* 0x0000001110117224 */ /* 0x000fc800078e0200 */
[----:B0-----:R-:W-:-:S05]  /*08d0*/  IMAD.WIDE R2, R17, 0x4, R2 ;  /* 0x0000000411027825 */ /* 0x001fca00078e0202 */
[----:B------:R-:W-:Y:S01]  /*08e0*/  STG.E desc[UR4][R2.64], R24 ;  /* 0x0000001802007986 */ /* 0x000fe2000c101904 */
[----:B------:R-:W-:Y:S05]  /*08f0*/  EXIT ;  /* 0x000000000000794d */ /* 0x000fea0003800000 */
.L_x_4:
[----:B------:R-:W-:-:S00]  /*0900*/  BRA `(.L_x_4) ;  /* 0xfffffffc00fc7947 */ /* 0x000fc0000383ffff */
[----:B------:R-:W-:-:S00]  /*0910*/  NOP ;  /* 0x0000000000007918 */ /* 0x000fc00000000000 */
        /* <DEDUP_REMOVED lines=14> */
.L_x_8:


//--------------------- .text._Z20matmul_shared_kernelPKfS0_Pfiii --------------------------
	.section	.text._Z20matmul_shared_kernelPKfS0_Pfiii,"ax",@progbits
	.align	128
        .global         _Z20matmul_shared_kernelPKfS0_Pfiii
        .type           _Z20matmul_shared_kernelPKfS0_Pfiii,@function
        .size           _Z20matmul_shared_kernelPKfS0_Pfiii,(.L_x_9 - _Z20matmul_shared_kernelPKfS0_Pfiii)
        .other          _Z20matmul_shared_kernelPKfS0_Pfiii,@"STO_CUDA_ENTRY STV_DEFAULT"
_Z20matmul_shared_kernelPKfS0_Pfiii:
.text._Z20matmul_shared_kernelPKfS0_Pfiii:
[----:B------:R-:W-:Y:S01]  /*0000*/  LDC R1, c[0x0][0x37c] ;  /* 0x0000df00ff017b82 */ /* 0x000fe20000000800 */
[----:B------:R-:W0:Y:S01]  /*0010*/  S2R R2, SR_CTAID.Y ;  /* 0x0000000000027919 */ /* 0x000e220000002600 */
[----:B------:R-:W1:Y:S01]  /*0020*/  LDCU UR10, c[0x0][0x39c] ;  /* 0x00007380ff0a77ac */ /* 0x000e620008000800 */
[----:B------:R-:W-:Y:S01]  /*0030*/  HFMA2 R21, -RZ, RZ, 0, 0 ;  /* 0x00000000ff157431 */ /* 0x000fe200000001ff */
[----:B------:R-:W0:Y:S01]  /*0040*/  S2R R0, SR_TID.Y ;  /* 0x0000000000007919 */ /* 0x000e220000002200 */
[----:B------:R-:W2:Y:S01]  /*0050*/  LDCU UR14, c[0x0][0x3a0] ;  /* 0x00007400ff0e77ac */ /* 0x000ea20008000800 */
[----:B------:R-:W3:Y:S01]  /*0060*/  S2R R4, SR_CTAID.X ;  /* 0x0000000000047919 */ /* 0x000ee20000002500 */
[----:B------:R-:W4:Y:S01]  /*0070*/  LDCU.64 UR8, c[0x0][0x358] ;  /* 0x00006b00ff0877ac */ /* 0x000f220008000a00 */
[----:B------:R-:W3:Y:S01]  /*0080*/  S2R R13, SR_TID.X ;  /* 0x00000000000d7919 */ /* 0x000ee20000002100 */
[----:B-1----:R-:W-:Y:S01]  /*0090*/  UISETP.GE.AND UP0, UPT, UR10, 0x1, UPT ;  /* 0x000000010a00788c */ /* 0x002fe2000bf06270 */
[----:B0-----:R-:W-:-:S02]  /*00a0*/  LEA R2, R2, R0, 0x4 ;  /* 0x0000000002027211 */ /* 0x001fc400078e20ff */
[----:B---3--:R-:W-:-:S06]  /*00b0*/  LEA R3, R4, R13, 0x4 ;  /* 0x0000000d04037211 */ /* 0x008fcc00078e20ff */
[----:B--2-4-:R-:W-:Y:S05]  /*00c0*/  BRA.U !UP0, `(.L_x_5) ;  /* 0x0000000508387547 */ /* 0x014fea000b800000 */
[----:B------:R-:W0:Y:S01]  /*00d0*/  S2UR UR7, SR_CgaCtaId ;  /* 0x00000000000779c3 */ /* 0x000e220000008800 */
[----:B------:R-:W1:Y:S01]  /*00e0*/  LDCU UR11, c[0x0][0x3a0] ;  /* 0x00007400ff0b77ac */ /* 0x000e620008000800 */
[----:B------:R-:W-:Y:S01]  /*00f0*/  MOV R21, RZ ;  /* 0x000000ff00157202 */ /* 0x000fe20000000f00 */
[----:B------:R-:W-:Y:S01]  /*0100*/  IMAD R12, R2, UR10, R13 ;  /* 0x0000000a020c7c24 */ /* 0x000fe2000f8e020d */
[----:B------:R-:W-:Y:S01]  /*0110*/  UMOV UR5, 0x400 ;  /* 0x0000040000057882 */ /* 0x000fe20000000000 */
[----:B------:R-:W-:-:S03]  /*0120*/  UIADD3 UR4, UPT, UPT, UR10, 0xf, URZ ;  /* 0x0000000f0a047890 */ /* 0x000fc6000fffe0ff */
[----:B------:R-:W2:Y:S01]  /*0130*/  LDC R14, c[0x0][0x3a0] ;  /* 0x0000e800ff0e7b82 */ /* 0x000ea20000000800 */
[----:B------:R-:W-:Y:S02]  /*0140*/  UIADD3 UR6, UPT, UPT, UR5, 0x400, URZ ;  /* 0x0000040005067890 */ /* 0x000fe4000fffe0ff */
[----:B------:R-:W-:Y:S01]  /*0150*/  USHF.R.U32.HI UR4, URZ, 0x4, UR4 ;  /* 0x00000004ff047899 */ /* 0x000fe20008011604 */
[----:B------:R-:W3:Y:S03]  /*0160*/  LDCU.64 UR12, c[0x0][0x398] ;  /* 0x00007300ff0c77ac */ /* 0x000ee60008000a00 */
[----:B------:R-:W-:Y:S01]  /*0170*/  UIADD3 UR4, UPT, UPT, -UR4, URZ, URZ ;  /* 0x000000ff04047290 */ /* 0x000fe2000fffe1ff */
[----:B-1----:R-:W-:Y:S01]  /*0180*/  IMAD R19, R0, UR11, R13 ;  /* 0x0000000b00137c24 */ /* 0x002fe2000f8e020d */
[----:B0-----:R-:W-:-:S04]  /*0190*/  ULEA UR5, UR7, UR5, 0x18 ;  /* 0x0000000507057291 */ /* 0x001fc8000f8ec0ff */
[----:B------:R-:W-:Y:S01]  /*01a0*/  LEA R19, R4, R19, 0x4 ;  /* 0x0000001304137211 */ /* 0x000fe200078e20ff */
[----:B------:R-:W-:Y:S01]  /*01b0*/  ULEA UR6, UR7, UR6, 0x18 ;  /* 0x0000000607067291 */ /* 0x000fe2000f8ec0ff */
[----:B------:R-:W-:-:S05]  /*01c0*/  LEA R16, R0, UR5, 0x6 ;  /* 0x0000000500107c11 */ /* 0x000fca000f8e30ff */
[C---:B------:R-:W-:Y:S02]  /*01d0*/  LEA R17, R13.reuse, UR6, 0x2 ;  /* 0x000000060d117c11 */ /* 0x040fe4000f8e10ff */
[----:B------:R-:W-:Y:S02]  /*01e0*/  LEA R18, R13, R16, 0x2 ;  /* 0x000000100d127211 */ /* 0x000fe400078e10ff */
[----:B---3--:R-:W-:-:S07]  /*01f0*/  LEA R15, R0, R17, 0x6 ;  /* 0x00000011000f7211 */ /* 0x008fce00078e30ff */
.L_x_6:
[----:B------:R-:W-:Y:S01]  /*0200*/  ISETP.GE.U32.AND P1, PT, R13, UR13, PT ;  /* 0x0000000d0d007c0c */ /* 0x000fe2000bf26070 */
[----:B------:R-:W-:Y:S01]  /*0210*/  HFMA2 R22, -RZ, RZ, 0, 0 ;  /* 0x00000000ff167431 */ /* 0x000fe200000001ff */
[----:B------:R-:W-:Y:S02]  /*0220*/  ISETP.GE.U32.AND P0, PT, R0, UR13, PT ;  /* 0x0000000d00007c0c */ /* 0x000fe4000bf06070 */
[----:B------:R-:W-:Y:S02]  /*0230*/  ISETP.GE.OR P1, PT, R2, UR12, P1 ;  /* 0x0000000c02007c0c */ /* 0x000fe40008f26670 */
[----:B--2---:R-:W-:Y:S02]  /*0240*/  ISETP.GE.OR P0, PT, R3, R14, P0 ;  /* 0x0000000e0300720c */ /* 0x004fe40000706670 */
[----:B------:R-:W-:-:S09]  /*0250*/  MOV R29, RZ ;  /* 0x000000ff001d7202 */ /* 0x000fd20000000f00 */
[----:B------:R-:W0:Y:S08]  /*0260*/  @!P1 LDC.64 R6, c[0x0][0x380] ;  /* 0x0000e000ff069b82 */ /* 0x000e300000000a00 */
[----:B------:R-:W1:Y:S01]  /*0270*/  @!P0 LDC.64 R4, c[0x0][0x388] ;  /* 0x0000e200ff048b82 */ /* 0x000e620000000a00 */
[----:B0-----:R-:W-:-:S05]  /*0280*/  @!P1 IMAD.WIDE.U32 R6, R12, 0x4, R6 ;  /* 0x000000040c069825 */ /* 0x001fca00078e0006 */
[----:B------:R-:W2:Y:S01]  /*0290*/  @!P1 LDG.E R29, desc[UR8][R6.64] ;  /* 0x00000008061d9981 */ /* 0x000ea2000c1e1900 */
[----:B-1----:R-:W-:-:S05]  /*02a0*/  @!P0 IMAD.WIDE.U32 R24, R19, 0x4, R4 ;  /* 0x0000000413188825 */ /* 0x002fca00078e0004 */
[----:B------:R-:W3:Y:S01]  /*02b0*/  @!P0 LDG.E R22, desc[UR8][R24.64] ;  /* 0x0000000818168981 */ /* 0x000ee2000c1e1900 */
[----:B------:R-:W-:-:S04]  /*02c0*/  UIADD3 UR4, UPT, UPT, UR4, 0x1, URZ ;  /* 0x0000000104047890 */ /* 0x000fc8000fffe0ff */
[----:B------:R-:W-:Y:S01]  /*02d0*/  UISETP.NE.AND UP0, UPT, UR4, URZ, UPT ;  /* 0x000000ff0400728c */ /* 0x000fe2000bf05270 */
[----:B------:R-:W-:Y:S02]  /*02e0*/  IADD3 R0, PT, PT, R0, 0x10, RZ ;  /* 0x0000001000007810 */ /* 0x000fe40007ffe0ff */
[----:B------:R-:W-:Y:S02]  /*02f0*/  IADD3 R13, PT, PT, R13, 0x10, RZ ;  /* 0x000000100d0d7810 */ /* 0x000fe40007ffe0ff */
[----:B------:R-:W-:Y:S02]  /*0300*/  IADD3 R12, PT, PT, R12, 0x10, RZ ;  /* 0x000000100c0c7810 */ /* 0x000fe40007ffe0ff */
[----:B------:R-:W-:Y:S01]  /*0310*/  LEA R19, R14, R19, 0x4 ;  /* 0x000000130e137211 */ /* 0x000fe200078e20ff */
[----:B--2---:R-:W-:Y:S04]  /*0320*/  STS [R18], R29 ;  /* 0x0000001d12007388 */ /* 0x004fe80000000800 */
[----:B---3--:R-:W-:Y:S01]  /*0330*/  STS [R15], R22 ;  /* 0x000000160f007388 */ /* 0x008fe20000000800 */
[----:B------:R-:W-:Y:S06]  /*0340*/  BAR.SYNC.DEFER_BLOCKING 0x0 ;  /* 0x0000000000007b1d */ /* 0x000fec0000010000 */
[----:B------:R-:W-:Y:S04]  /*0350*/  LDS R28, [R17] ;  /* 0x00000000111c7984 */ /* 0x000fe80000000800 */
[----:B------:R-:W0:Y:S04]  /*0360*/  LDS.128 R8, [R16] ;  /* 0x0000000010087984 */ /* 0x000e280000000c00 */
[----:B------:R-:W1:Y:S04]  /*0370*/  LDS R29, [R17+0x40] ;  /* 0x00004000111d7984 */ /* 0x000e680000000800 */
[----:B------:R-:W2:Y:S04]  /*0380*/  LDS R27, [R17+0x80] ;  /* 0x00008000111b7984 */ /* 0x000ea80000000800 */
[----:B------:R-:W3:Y:S04]  /*0390*/  LDS R26, [R17+0xc0] ;  /* 0x0000c000111a7984 */ /* 0x000ee80000000800 */
[----:B------:R-:W-:Y:S04]  /*03a0*/  LDS R23, [R17+0x100] ;  /* 0x0001000011177984 */ /* 0x000fe80000000800 */
[----:B------:R-:W4:Y:S04]  /*03b0*/  LDS.128 R4, [R16+0x10] ;  /* 0x0000100010047984 */ /* 0x000f280000000c00 */
[----:B------:R-:W5:Y:S04]  /*03c0*/  LDS R20, [R17+0x140] ;  /* 0x0001400011147984 */ /* 0x000f680000000800 */
[----:B------:R-:W5:Y:S04]  /*03d0*/  LDS R25, [R17+0x180] ;  /* 0x0001800011197984 */ /* 0x000f680000000800 */
[----:B------:R-:W5:Y:S04]  /*03e0*/  LDS R22, [R17+0x1c0] ;  /* 0x0001c00011167984 */ /* 0x000f680000000800 */
[----:B------:R-:W-:Y:S01]  /*03f0*/  LDS R24, [R17+0x240] ;  /* 0x0002400011187984 */ /* 0x000fe20000000800 */
[----:B0-----:R-:W-:-:S03]  /*0400*/  FFMA R8, R8, R28, R21 ;  /* 0x0000001c08087223 */ /* 0x001fc60000000015 */
[----:B------:R-:W-:Y:S01]  /*0410*/  LDS R21, [R17+0x200] ;  /* 0x0002000011157984 */ /* 0x000fe20000000800 */
[----:B-1----:R-:W-:-:S04]  /*0420*/  FFMA R8, R29, R9, R8 ;  /* 0x000000091d087223 */ /* 0x002fc80000000008 */
[----:B--2---:R-:W-:-:S04]  /*0430*/  FFMA R27, R27, R10, R8 ;  /* 0x0000000a1b1b7223 */ /* 0x004fc80000000008 */
[----:B---3--:R-:W-:Y:S02]  /*0440*/  FFMA R27, R26, R11, R27 ;  /* 0x0000000b1a1b7223 */ /* 0x008fe4000000001b */
[----:B------:R-:W0:Y:S02]  /*0450*/  LDS.128 R8, [R16+0x20] ;  /* 0x0000200010087984 */ /* 0x000e240000000c00 */
[----:B----4-:R-:W-:-:S04]  /*0460*/  FFMA R23, R4, R23, R27 ;  /* 0x0000001704177223 */ /* 0x010fc8000000001b */
[----:B-----5:R-:W-:Y:S02]  /*0470*/  FFMA R20, R20, R5, R23 ;  /* 0x0000000514147223 */ /* 0x020fe40000000017 */
[----:B------:R-:W1:Y:S02]  /*0480*/  LDS R23, [R17+0x280] ;  /* 0x0002800011177984 */ /* 0x000e640000000800 */
[----:B------:R-:W-:Y:S02]  /*0490*/  FFMA R25, R25, R6, R20 ;  /* 0x0000000619197223 */ /* 0x000fe40000000014 */
[----:B------:R-:W2:Y:S02]  /*04a0*/  LDS R20, [R17+0x2c0] ;  /* 0x0002c00011147984 */ /* 0x000ea40000000800 */
[----:B------:R-:W-:Y:S02]  /*04b0*/  FFMA R27, R22, R7, R25 ;  /* 0x00000007161b7223 */ /* 0x000fe40000000019 */
[----:B------:R-:W-:Y:S04]  /*04c0*/  LDS R25, [R17+0x300] ;  /* 0x0003000011197984 */ /* 0x000fe80000000800 */
[----:B------:R-:W3:Y:S04]  /*04d0*/  LDS.128 R4, [R16+0x30] ;  /* 0x0000300010047984 */ /* 0x000ee80000000c00 */
[----:B------:R-:W4:Y:S01]  /*04e0*/  LDS R22, [R17+0x340] ;  /* 0x0003400011167984 */ /* 0x000f220000000800 */
[----:B0-----:R-:W-:-:S03]  /*04f0*/  FFMA R27, R8, R21, R27 ;  /* 0x00000015081b7223 */ /* 0x001fc6000000001b */
[----:B------:R-:W0:Y:S04]  /*0500*/  LDS R21, [R17+0x380] ;  /* 0x0003800011157984 */ /* 0x000e280000000800 */
[----:B------:R-:W5:Y:S01]  /*0510*/  LDS R8, [R17+0x3c0] ;  /* 0x0003c00011087984 */ /* 0x000f620000000800 */
[----:B------:R-:W-:-:S04]  /*0520*/  FFMA R24, R24, R9, R27 ;  /* 0x0000000918187223 */ /* 0x000fc8000000001b */
[----:B-1----:R-:W-:-:S04]  /*0530*/  FFMA R23, R23, R10, R24 ;  /* 0x0000000a17177223 */ /* 0x002fc80000000018 */
[----:B--2---:R-:W-:-:S04]  /*0540*/  FFMA R11, R20, R11, R23 ;  /* 0x0000000b140b7223 */ /* 0x004fc80000000017 */
[----:B---3--:R-:W-:-:S04]  /*0550*/  FFMA R11, R4, R25, R11 ;  /* 0x00000019040b7223 */ /* 0x008fc8000000000b */
[----:B----4-:R-:W-:-:S04]  /*0560*/  FFMA R22, R22, R5, R11 ;  /* 0x0000000516167223 */ /* 0x010fc8000000000b */
[----:B0-----:R-:W-:-:S04]  /*0570*/  FFMA R21, R21, R6, R22 ;  /* 0x0000000615157223 */ /* 0x001fc80000000016 */
[----:B-----5:R-:W-:Y:S01]  /*0580*/  FFMA R21, R8, R7, R21 ;  /* 0x0000000708157223 */ /* 0x020fe20000000015 */
[----:B------:R-:W-:Y:S06]  /*0590*/  BAR.SYNC.DEFER_BLOCKING 0x0 ;  /* 0x0000000000007b1d */ /* 0x000fec0000010000 */
[----:B------:R-:W-:Y:S05]  /*05a0*/  BRA.U UP0, `(.L_x_6) ;  /* 0xfffffffd00147547 */ /* 0x000fea000b83ffff */
.L_x_5:
[----:B------:R-:W0:Y:S01]  /*05b0*/  LDCU UR4, c[0x0][0x398] ;  /* 0x00007300ff0477ac */ /* 0x000e220008000800 */
[----:B------:R-:W-:-:S04]  /*05c0*/  ISETP.GE.AND P0, PT, R3, UR14, PT ;  /* 0x0000000e03007c0c */ /* 0x000fc8000bf06270 */
[----:B0-----:R-:W-:-:S13]  /*05d0*/  ISETP.GE.OR P0, PT, R2, UR4, P0 ;  /* 0x0000000402007c0c */ /* 0x001fda0008706670 */
[----:B------:R-:W-:Y:S05]  /*05e0*/  @P0 EXIT ;  /* 0x000000000000094d */ /* 0x000fea0003800000 */
[----:B------:R-:W0:Y:S01]  /*05f0*/  LDC.64 R4, c[0x0][0x390] ;  /* 0x0000e400ff047b82 */ /* 0x000e220000000a00 */
[----:B------:R-:W-:-:S04]  /*0600*/  IMAD R3, R2, UR14, R3 ;  /* 0x0000000e02037c24 */ /* 0x000fc8000f8e0203 */
[----:B0-----:R-:W-:-:S05]  /*0610*/  IMAD.WIDE R2, R3, 0x4, R4 ;  /* 0x0000000403027825 */ /* 0x001fca00078e0204 */
[----:B------:R-:W-:Y:S01]  /*0620*/  STG.E desc[UR8][R2.64], R21 ;  /* 0x0000001502007986 */ /* 0x000fe2000c101908 */
[----:B------:R-:W-:Y:S05]  /*0630*/  EXIT ;  /* 0x000000000000794d */ /* 0x000fea0003800000 */
.L_x_7:
        /* <DEDUP_REMOVED lines=12> */
.L_x_9:


//--------------------- .nv.shared.reserved.0     --------------------------
	.section	.nv.shared.reserved.0,"aw",@nobits
	.weak		__nv_reservedSMEM_offset_0_alias
	.size		__nv_reservedSMEM_offset_0_alias, 0, 64
	.other		__nv_reservedSMEM_offset_0_alias,@"STO_CUDA_RESERVED_SHARED STV_DEFAULT"
__nv_reservedSMEM_offset_0_alias:
	.zero		0
	.zero		64


//--------------------- .nv.shared._Z20matmul_shared_kernelPKfS0_Pfiii --------------------------
	.section	.nv.shared._Z20matmul_shared_kernelPKfS0_Pfiii,"aw",@nobits
	.sectionflags	@""
	.align	4
.nv.shared._Z20matmul_shared_kernelPKfS0_Pfiii:
	.zero		3072


//--------------------- .nv.constant0._Z19matmul_naive_kernelPKfS0_Pfiii --------------------------
	.section	.nv.constant0._Z19matmul_naive_kernelPKfS0_Pfiii,"a",@progbits
	.sectionflags	@""
	.align	4
.nv.constant0._Z19matmul_naive_kernelPKfS0_Pfiii:
	.zero		932


//--------------------- .nv.constant0._Z20matmul_shared_kernelPKfS0_Pfiii --------------------------
	.section	.nv.constant0._Z20matmul_shared_kernelPKfS0_Pfiii,"a",@progbits
	.sectionflags	@""
	.align	4
.nv.constant0._Z20matmul_shared_kernelPKfS0_Pfiii:
	.zero		932


//--------------------- SYMBOLS --------------------------

	.type		.nv.reservedSmem.offset0,@object
	.size		.nv.reservedSmem.offset0,0x4
	.type		.nv.reservedSmem.cap,@object
	.size		.nv.reservedSmem.cap,0x4
